//
// Generated by NVIDIA NVVM Compiler
//
// Compiler Build ID: CL-36424714
// Cuda compilation tools, release 13.0, V13.0.88
// Based on NVVM 20.0.0
//

.version 9.0
.target sm_100
.address_size 64

	// .globl	_Z10parallelVMPdS_S_

.visible .entry _Z10parallelVMPdS_S_(
	.param .u64 .ptr .align 1 _Z10parallelVMPdS_S__param_0,
	.param .u64 .ptr .align 1 _Z10parallelVMPdS_S__param_1,
	.param .u64 .ptr .align 1 _Z10parallelVMPdS_S__param_2
)
{
	.reg .b32 	%r<5>;
	.reg .b64 	%rd<11>;
	.reg .b64 	%fd<4>;

	ld.param.u64 	%rd1, [_Z10parallelVMPdS_S__param_0];
	ld.param.u64 	%rd2, [_Z10parallelVMPdS_S__param_1];
	ld.param.u64 	%rd3, [_Z10parallelVMPdS_S__param_2];
	cvta.to.global.u64 	%rd4, %rd3;
	cvta.to.global.u64 	%rd5, %rd2;
	cvta.to.global.u64 	%rd6, %rd1;
	mov.u32 	%r1, %tid.x;
	mov.u32 	%r2, %ctaid.x;
	mov.u32 	%r3, %ntid.x;
	mad.lo.s32 	%r4, %r2, %r3, %r1;
	mul.wide.s32 	%rd7, %r4, 8;
	add.s64 	%rd8, %rd6, %rd7;
	ld.global.f64 	%fd1, [%rd8];
	add.s64 	%rd9, %rd5, %rd7;
	ld.global.f64 	%fd2, [%rd9];
	mul.f64 	%fd3, %fd1, %fd2;
	add.s64 	%rd10, %rd4, %rd7;
	st.global.f64 	[%rd10], %fd3;
	ret;

}


// ===== COMPILED SASS (sm_100) =====

	.target	sm_100

	.elftype	@"ET_EXEC"


//--------------------- .note.nv.tkinfo           --------------------------
	.section	.note.nv.tkinfo,"",@"SHT_NOTE"
	.sectionflags	@"SHF_NOTE_NV_TKINFO"
	.tkinfo
        /*0018*/ 	.word	0x00000002
        /*0030*/ 	.string	""
        /*0030*/ 	.string	"ptxas"
        /*0030*/ 	.string	"Cuda compilation tools, release 13.0, V13.0.88"
        /*0030*/ 	.string	"Build cuda_13.0.r13.0/compiler.36424714_0"
        /*0030*/ 	.string	"-arch sm_100 -m 64 "



//--------------------- .note.nv.cuinfo           --------------------------
	.section	.note.nv.cuinfo,"",@"SHT_NOTE"
	.sectionflags	@"SHF_NOTE_NV_CUINFO"
        /*0018*/ 	.short	0x0002
        /*001a*/ 	.short	0x0064
        /*001c*/ 	.short	0x0082
	.zero		2


//--------------------- .nv.info                  --------------------------
	.section	.nv.info,"",@"SHT_CUDA_INFO"
	.align	4


	//----- nvinfo : EIATTR_REGCOUNT
	.align		4
        /*0000*/ 	.byte	0x04, 0x2f
        /*0002*/ 	.short	(.L_1 - .L_0)
	.align		4
.L_0:
        /*0004*/ 	.word	index@(_Z10parallelVMPdS_S_)
        /*0008*/ 	.word	0x0000000e


	//----- nvinfo : EIATTR_FRAME_SIZE
	.align		4
.L_1:
        /*000c*/ 	.byte	0x04, 0x11
        /*000e*/ 	.short	(.L_3 - .L_2)
	.align		4
.L_2:
        /*0010*/ 	.word	index@(_Z10parallelVMPdS_S_)
        /*0014*/ 	.word	0x00000000


	//----- nvinfo : EIATTR_MIN_STACK_SIZE
	.align		4
.L_3:
        /*0018*/ 	.byte	0x04, 0x12
        /*001a*/ 	.short	(.L_5 - .L_4)
	.align		4
.L_4:
        /*001c*/ 	.word	index@(_Z10parallelVMPdS_S_)
        /*0020*/ 	.word	0x00000000
.L_5:


//--------------------- .nv.compat                --------------------------
	.section	.nv.compat,"",@"SHT_CUDA_COMPAT_INFO"
	.align	4
        /*0000*/ 	.byte	0x02, 0x09, 0x00, 0x00, 0x02, 0x02, 0x01, 0x00, 0x02, 0x05, 0x05, 0x00, 0x03, 0x07, 0x01, 0x01
        /*0010*/ 	.byte	0x02, 0x03, 0x00, 0x00, 0x02, 0x06, 0x01, 0x00, 0x04, 0x0b, 0x08, 0x00, 0x01, 0x00, 0x00, 0x00
        /*0020*/ 	.byte	0x00, 0x00, 0x00, 0x00


//--------------------- .nv.info._Z10parallelVMPdS_S_ --------------------------
	.section	.nv.info._Z10parallelVMPdS_S_,"",@"SHT_CUDA_INFO"
	.sectionflags	@""
	.align	4


	//----- nvinfo : EIATTR_CUDA_API_VERSION
	.align		4
        /*0000*/ 	.byte	0x04, 0x37
        /*0002*/ 	.short	(.L_7 - .L_6)
.L_6:
        /*0004*/ 	.word	0x00000082


	//----- nvinfo : EIATTR_KPARAM_INFO
	.align		4
.L_7:
        /*0008*/ 	.byte	0x04, 0x17
        /*000a*/ 	.short	(.L_9 - .L_8)
.L_8:
        /*000c*/ 	.word	0x00000000
        /*0010*/ 	.short	0x0002
        /*0012*/ 	.short	0x0010
        /*0014*/ 	.byte	0x00, 0xf5, 0x21, 0x00


	//----- nvinfo : EIATTR_KPARAM_INFO
	.align		4
.L_9:
        /*0018*/ 	.byte	0x04, 0x17
        /*001a*/ 	.short	(.L_11 - .L_10)
.L_10:
        /*001c*/ 	.word	0x00000000
        /*0020*/ 	.short	0x0001
        /*0022*/ 	.short	0x0008
        /*0024*/ 	.byte	0x00, 0xf5, 0x21, 0x00


	//----- nvinfo : EIATTR_KPARAM_INFO
	.align		4
.L_11:
        /*0028*/ 	.byte	0x04, 0x17
        /*002a*/ 	.short	(.L_13 - .L_12)
.L_12:
        /*002c*/ 	.word	0x00000000
        /*0030*/ 	.short	0x0000
        /*0032*/ 	.short	0x0000
        /*0034*/ 	.byte	0x00, 0xf5, 0x21, 0x00


	//----- nvinfo : EIATTR_SPARSE_MMA_MASK
	.align		4
.L_13:
        /*0038*/ 	.byte	0x03, 0x50
        /*003a*/ 	.short	0x0000


	//----- nvinfo : EIATTR_MAXREG_COUNT
	.align		4
        /*003c*/ 	.byte	0x03, 0x1b
        /*003e*/ 	.short	0x00ff


	//----- nvinfo : EIATTR_MERCURY_ISA_VERSION
	.align		4
        /*0040*/ 	.byte	0x03, 0x5f
        /*0042*/ 	.short	0x0101


	//----- nvinfo : EIATTR_VRC_CTA_INIT_COUNT
	.align		4
        /*0044*/ 	.byte	0x02, 0x4a
	.zero		1
	.zero		1


	//----- nvinfo : EIATTR_EXIT_INSTR_OFFSETS
	.align		4
        /*0048*/ 	.byte	0x04, 0x1c
        /*004a*/ 	.short	(.L_15 - .L_14)


	//   ....[0]....
.L_14:
        /*004c*/ 	.word	0x00000100


	//----- nvinfo : EIATTR_CBANK_PARAM_SIZE
	.align		4
.L_15:
        /*0050*/ 	.byte	0x03, 0x19
        /*0052*/ 	.short	0x0018


	//----- nvinfo : EIATTR_PARAM_CBANK
	.align		4
        /*0054*/ 	.byte	0x04, 0x0a
        /*0056*/ 	.short	(.L_17 - .L_16)
	.align		4
.L_16:
        /*0058*/ 	.word	index@(.nv.constant0._Z10parallelVMPdS_S_)
        /*005c*/ 	.short	0x0380
        /*005e*/ 	.short	0x0018


	//----- nvinfo : EIATTR_SW_WAR
	.align		4
.L_17:
        /*0060*/ 	.byte	0x04, 0x36
        /*0062*/ 	.short	(.L_19 - .L_18)
.L_18:
        /*0064*/ 	.word	0x00000008
.L_19:


//--------------------- .nv.callgraph             --------------------------
	.section	.nv.callgraph,"",@"SHT_CUDA_CALLGRAPH"
	.align	4
	.sectionentsize	8
	.align		4
        /*0000*/ 	.word	0x00000000
	.align		4
        /*0004*/ 	.word	0xffffffff
	.align		4
        /*0008*/ 	.word	0x00000000
	.align		4
        /*000c*/ 	.word	0xfffffffe
	.align		4
        /*0010*/ 	.word	0x00000000
	.align		4
        /*0014*/ 	.word	0xfffffffd
	.align		4
        /*0018*/ 	.word	0x00000000
	.align		4
        /*001c*/ 	.word	0xfffffffc


//--------------------- .text._Z10parallelVMPdS_S_ --------------------------
	.section	.text._Z10parallelVMPdS_S_,"ax",@progbits
	.align	128
        .global         _Z10parallelVMPdS_S_
        .type           _Z10parallelVMPdS_S_,@function
        .size           _Z10parallelVMPdS_S_,(.L_x_1 - _Z10parallelVMPdS_S_)
        .other          _Z10parallelVMPdS_S_,@"STO_CUDA_ENTRY STV_DEFAULT"
_Z10parallelVMPdS_S_:
.text._Z10parallelVMPdS_S_:
[----:B------:R-:W-:Y:S01]  /*0000*/  LDC R1, c[0x0][0x37c] ;  /* 0x0000df00ff017b82 */ /* 0x000fe20000000800 */
[----:B------:R-:W0:Y:S07]  /*0010*/  S2R R11, SR_TID.X ;  /* 0x00000000000b7919 */ /* 0x000e2e0000002100 */
[----:B------:R-:W0:Y:S01]  /*0020*/  S2UR UR6, SR_CTAID.X ;  /* 0x00000000000679c3 */ /* 0x000e220000002500 */
[----:B------:R-:W1:Y:S07]  /*0030*/  LDCU.64 UR4, c[0x0][0x358] ;  /* 0x00006b00ff0477ac */ /* 0x000e6e0008000a00 */
[----:B------:R-:W0:Y:S08]  /*0040*/  LDC R0, c[0x0][0x360] ;  /* 0x0000d800ff007b82 */ /* 0x000e300000000800 */
[----:B------:R-:W2:Y:S08]  /*0050*/  LDC.64 R2, c[0x0][0x380] ;  /* 0x0000e000ff027b82 */ /* 0x000eb00000000a00 */
[----:B------:R-:W3:Y:S01]  /*0060*/  LDC.64 R4, c[0x0][0x388] ;  /* 0x0000e200ff047b82 */ /* 0x000ee20000000a00 */
[----:B0-----:R-:W-:-:S07]  /*0070*/  IMAD R11, R0, UR6, R11 ;  /* 0x00000006000b7c24 */ /* 0x001fce000f8e020b */
[----:B------:R-:W0:Y:S01]  /*0080*/  LDC.64 R8, c[0x0][0x390] ;  /* 0x0000e400ff087b82 */ /* 0x000e220000000a00 */
[----:B--2---:R-:W-:-:S06]  /*0090*/  IMAD.WIDE R2, R11, 0x8, R2 ;  /* 0x000000080b027825 */ /* 0x004fcc00078e0202 */
[----:B-1----:R-:W2:Y:S01]  /*00a0*/  LDG.E.64 R2, desc[UR4][R2.64] ;  /* 0x0000000402027981 */ /* 0x002ea2000c1e1b00 */
[----:B---3--:R-:W-:-:S06]  /*00b0*/  IMAD.WIDE R4, R11, 0x8, R4 ;  /* 0x000000080b047825 */ /* 0x008fcc00078e0204 */
[----:B------:R-:W2:Y:S01]  /*00c0*/  LDG.E.64 R4, desc[UR4][R4.64] ;  /* 0x0000000404047981 */ /* 0x000ea2000c1e1b00 */
[----:B0-----:R-:W-:Y:S01]  /*00d0*/  IMAD.WIDE R8, R11, 0x8, R8 ;  /* 0x000000080b087825 */ /* 0x001fe200078e0208 */
[----:B--2---:R-:W-:-:S07]  /*00e0*/  DMUL R6, R2, R4 ;  /* 0x0000000402067228 */ /* 0x004fce0000000000 */
[----:B------:R-:W-:Y:S01]  /*00f0*/  STG.E.64 desc[UR4][R8.64], R6 ;  /* 0x0000000608007986 */ /* 0x000fe2000c101b04 */
[----:B------:R-:W-:Y:S05]  /*0100*/  EXIT ;  /* 0x000000000000794d */ /* 0x000fea0003800000 */
.L_x_0:
[----:B------:R-:W-:-:S00]  /*0110*/  BRA `(.L_x_0) ;  /* 0xfffffffc00fc7947 */ /* 0x000fc0000383ffff */
[----:B------:R-:W-:-:S00]  /*0120*/  NOP ;  /* 0x0000000000007918 */ /* 0x000fc00000000000 */
        /* <DEDUP_REMOVED lines=13> */
.L_x_1:


//--------------------- .nv.shared.reserved.0     --------------------------
	.section	.nv.shared.reserved.0,"aw",@nobits
	.weak		__nv_reservedSMEM_offset_0_alias
	.size		__nv_reservedSMEM_offset_0_alias, 0, 64
	.other		__nv_reservedSMEM_offset_0_alias,@"STO_CUDA_RESERVED_SHARED STV_DEFAULT"
__nv_reservedSMEM_offset_0_alias:
	.zero		0
	.zero		64


//--------------------- .nv.constant0._Z10parallelVMPdS_S_ --------------------------
	.section	.nv.constant0._Z10parallelVMPdS_S_,"a",@progbits
	.sectionflags	@""
	.align	4
.nv.constant0._Z10parallelVMPdS_S_:
	.zero		920


//--------------------- SYMBOLS --------------------------

	.type		.nv.reservedSmem.offset0,@object
	.size		.nv.reservedSmem.offset0,0x4
